	.headerflags	@"EF_CUDA_TEXMODE_UNIFIED EF_CUDA_64BIT_ADDRESS EF_CUDA_ACCELERATORS EF_CUDA_SM90 EF_CUDA_VIRTUAL_SM(EF_CUDA_SM90)"
	.elftype	@"ET_EXEC"


//--------------------- .nv.info                  --------------------------
	.section	.nv.info,"",@"SHT_CUDA_INFO"
	.align	4


	//----- nvinfo : EIATTR_REGCOUNT
	.align		4
        /*0000*/ 	.byte	0x04, 0x2f
        /*0002*/ 	.short	(.L_3 - .L_2)
	.align		4
.L_2:
        /*0004*/ 	.word	index@(triton_poi_fused_cat_32)
        /*0008*/ 	.word	0x00000020


	//----- nvinfo : EIATTR_MIN_STACK_SIZE
	.align		4
.L_3:
        /*000c*/ 	.byte	0x04, 0x12
        /*000e*/ 	.short	(.L_5 - .L_4)
	.align		4
.L_4:
        /*0010*/ 	.word	index@(triton_poi_fused_cat_32)
        /*0014*/ 	.word	0x00000000


	//----- nvinfo : EIATTR_FRAME_SIZE
	.align		4
.L_5:
        /*0018*/ 	.byte	0x04, 0x11
        /*001a*/ 	.short	(.L_7 - .L_6)
	.align		4
.L_6:
        /*001c*/ 	.word	index@(triton_poi_fused_cat_32)
        /*0020*/ 	.word	0x00000000


	//----- nvinfo : EIATTR_MIN_STACK_SIZE
	.align		4
.L_7:
        /*0024*/ 	.byte	0x04, 0x12
        /*0026*/ 	.short	(.L_9 - .L_8)
	.align		4
.L_8:
        /*0028*/ 	.word	index@(triton_poi_fused_cat_32)
        /*002c*/ 	.word	0x00000000
.L_9:


//--------------------- .nv.info.triton_poi_fused_cat_32 --------------------------
	.section	.nv.info.triton_poi_fused_cat_32,"",@"SHT_CUDA_INFO"
	.sectionflags	@""
	.align	4


	//----- nvinfo : EIATTR_CUDA_API_VERSION
	.align		4
        /*0000*/ 	.byte	0x04, 0x37
        /*0002*/ 	.short	(.L_11 - .L_10)
.L_10:
        /*0004*/ 	.word	0x0000007c


	//----- nvinfo : EIATTR_KPARAM_INFO
	.align		4
.L_11:
        /*0008*/ 	.byte	0x04, 0x17
        /*000a*/ 	.short	(.L_13 - .L_12)
.L_12:
        /*000c*/ 	.word	0x00000000
        /*0010*/ 	.short	0x0010
        /*0012*/ 	.short	0x0080
        /*0014*/ 	.byte	0x00, 0xf0, 0x11, 0x00


	//----- nvinfo : EIATTR_KPARAM_INFO
	.align		4
.L_13:
        /*0018*/ 	.byte	0x04, 0x17
        /*001a*/ 	.short	(.L_15 - .L_14)
.L_14:
        /*001c*/ 	.word	0x00000000
        /*0020*/ 	.short	0x000f
        /*0022*/ 	.short	0x0078
        /*0024*/ 	.byte	0x00, 0xf4, 0x21, 0x00


	//----- nvinfo : EIATTR_KPARAM_INFO
	.align		4
.L_15:
        /*0028*/ 	.byte	0x04, 0x17
        /*002a*/ 	.short	(.L_17 - .L_16)
.L_16:
        /*002c*/ 	.word	0x00000000
        /*0030*/ 	.short	0x000e
        /*0032*/ 	.short	0x0070
        /*0034*/ 	.byte	0x00, 0xf4, 0x21, 0x00


	//----- nvinfo : EIATTR_KPARAM_INFO
	.align		4
.L_17:
        /*0038*/ 	.byte	0x04, 0x17
        /*003a*/ 	.short	(.L_19 - .L_18)
.L_18:
        /*003c*/ 	.word	0x00000000
        /*0040*/ 	.short	0x000d
        /*0042*/ 	.short	0x0068
        /*0044*/ 	.byte	0x00, 0xf4, 0x21, 0x00


	//----- nvinfo : EIATTR_KPARAM_INFO
	.align		4
.L_19:
        /*0048*/ 	.byte	0x04, 0x17
        /*004a*/ 	.short	(.L_21 - .L_20)
.L_20:
        /*004c*/ 	.word	0x00000000
        /*0050*/ 	.short	0x000c
        /*0052*/ 	.short	0x0060
        /*0054*/ 	.byte	0x00, 0xf4, 0x21, 0x00


	//----- nvinfo : EIATTR_KPARAM_INFO
	.align		4
.L_21:
        /*0058*/ 	.byte	0x04, 0x17
        /*005a*/ 	.short	(.L_23 - .L_22)
.L_22:
        /*005c*/ 	.word	0x00000000
        /*0060*/ 	.short	0x000b
        /*0062*/ 	.short	0x0058
        /*0064*/ 	.byte	0x00, 0xf4, 0x21, 0x00


	//----- nvinfo : EIATTR_KPARAM_INFO
	.align		4
.L_23:
        /*0068*/ 	.byte	0x04, 0x17
        /*006a*/ 	.short	(.L_25 - .L_24)
.L_24:
        /*006c*/ 	.word	0x00000000
        /*0070*/ 	.short	0x000a
        /*0072*/ 	.short	0x0050
        /*0074*/ 	.byte	0x00, 0xf4, 0x21, 0x00


	//----- nvinfo : EIATTR_KPARAM_INFO
	.align		4
.L_25:
        /*0078*/ 	.byte	0x04, 0x17
        /*007a*/ 	.short	(.L_27 - .L_26)
.L_26:
        /*007c*/ 	.word	0x00000000
        /*0080*/ 	.short	0x0009
        /*0082*/ 	.short	0x0048
        /*0084*/ 	.byte	0x00, 0xf4, 0x21, 0x00


	//----- nvinfo : EIATTR_KPARAM_INFO
	.align		4
.L_27:
        /*0088*/ 	.byte	0x04, 0x17
        /*008a*/ 	.short	(.L_29 - .L_28)
.L_28:
        /*008c*/ 	.word	0x00000000
        /*0090*/ 	.short	0x0008
        /*0092*/ 	.short	0x0040
        /*0094*/ 	.byte	0x00, 0xf4, 0x21, 0x00


	//----- nvinfo : EIATTR_KPARAM_INFO
	.align		4
.L_29:
        /*0098*/ 	.byte	0x04, 0x17
        /*009a*/ 	.short	(.L_31 - .L_30)
.L_30:
        /*009c*/ 	.word	0x00000000
        /*00a0*/ 	.short	0x0007
        /*00a2*/ 	.short	0x0038
        /*00a4*/ 	.byte	0x00, 0xf4, 0x21, 0x00


	//----- nvinfo : EIATTR_KPARAM_INFO
	.align		4
.L_31:
        /*00a8*/ 	.byte	0x04, 0x17
        /*00aa*/ 	.short	(.L_33 - .L_32)
.L_32:
        /*00ac*/ 	.word	0x00000000
        /*00b0*/ 	.short	0x0006
        /*00b2*/ 	.short	0x0030
        /*00b4*/ 	.byte	0x00, 0xf4, 0x21, 0x00


	//----- nvinfo : EIATTR_KPARAM_INFO
	.align		4
.L_33:
        /*00b8*/ 	.byte	0x04, 0x17
        /*00ba*/ 	.short	(.L_35 - .L_34)
.L_34:
        /*00bc*/ 	.word	0x00000000
        /*00c0*/ 	.short	0x0005
        /*00c2*/ 	.short	0x0028
        /*00c4*/ 	.byte	0x00, 0xf4, 0x21, 0x00


	//----- nvinfo : EIATTR_KPARAM_INFO
	.align		4
.L_35:
        /*00c8*/ 	.byte	0x04, 0x17
        /*00ca*/ 	.short	(.L_37 - .L_36)
.L_36:
        /*00cc*/ 	.word	0x00000000
        /*00d0*/ 	.short	0x0004
        /*00d2*/ 	.short	0x0020
        /*00d4*/ 	.byte	0x00, 0xf4, 0x21, 0x00


	//----- nvinfo : EIATTR_KPARAM_INFO
	.align		4
.L_37:
        /*00d8*/ 	.byte	0x04, 0x17
        /*00da*/ 	.short	(.L_39 - .L_38)
.L_38:
        /*00dc*/ 	.word	0x00000000
        /*00e0*/ 	.short	0x0003
        /*00e2*/ 	.short	0x0018
        /*00e4*/ 	.byte	0x00, 0xf4, 0x21, 0x00


	//----- nvinfo : EIATTR_KPARAM_INFO
	.align		4
.L_39:
        /*00e8*/ 	.byte	0x04, 0x17
        /*00ea*/ 	.short	(.L_41 - .L_40)
.L_40:
        /*00ec*/ 	.word	0x00000000
        /*00f0*/ 	.short	0x0002
        /*00f2*/ 	.short	0x0010
        /*00f4*/ 	.byte	0x00, 0xf4, 0x21, 0x00


	//----- nvinfo : EIATTR_KPARAM_INFO
	.align		4
.L_41:
        /*00f8*/ 	.byte	0x04, 0x17
        /*00fa*/ 	.short	(.L_43 - .L_42)
.L_42:
        /*00fc*/ 	.word	0x00000000
        /*0100*/ 	.short	0x0001
        /*0102*/ 	.short	0x0008
        /*0104*/ 	.byte	0x00, 0xf4, 0x21, 0x00


	//----- nvinfo : EIATTR_KPARAM_INFO
	.align		4
.L_43:
        /*0108*/ 	.byte	0x04, 0x17
        /*010a*/ 	.short	(.L_45 - .L_44)
.L_44:
        /*010c*/ 	.word	0x00000000
        /*0110*/ 	.short	0x0000
        /*0112*/ 	.short	0x0000
        /*0114*/ 	.byte	0x00, 0xf4, 0x21, 0x00


	//----- nvinfo : EIATTR_SPARSE_MMA_MASK
	.align		4
.L_45:
        /*0118*/ 	.byte	0x03, 0x50
        /*011a*/ 	.short	0x0000


	//----- nvinfo : EIATTR_MAXREG_COUNT
	.align		4
        /*011c*/ 	.byte	0x03, 0x1b
        /*011e*/ 	.short	0x00ff


	//----- nvinfo : EIATTR_EXIT_INSTR_OFFSETS
	.align		4
        /*0120*/ 	.byte	0x04, 0x1c
        /*0122*/ 	.short	(.L_47 - .L_46)


	//   ....[0]....
.L_46:
        /*0124*/ 	.word	0x00000dd0


	//   ....[1]....
        /*0128*/ 	.word	0x00000df0


	//----- nvinfo : EIATTR_REQNTID
	.align		4
.L_47:
        /*012c*/ 	.byte	0x04, 0x10
        /*012e*/ 	.short	(.L_49 - .L_48)
.L_48:
        /*0130*/ 	.word	0x00000100
        /*0134*/ 	.word	0x00000001
        /*0138*/ 	.word	0x00000001


	//----- nvinfo : EIATTR_CBANK_PARAM_SIZE
	.align		4
.L_49:
        /*013c*/ 	.byte	0x03, 0x19
        /*013e*/ 	.short	0x0084


	//----- nvinfo : EIATTR_PARAM_CBANK
	.align		4
        /*0140*/ 	.byte	0x04, 0x0a
        /*0142*/ 	.short	(.L_51 - .L_50)
	.align		4
.L_50:
        /*0144*/ 	.word	index@(.nv.constant0.triton_poi_fused_cat_32)
        /*0148*/ 	.short	0x0210
        /*014a*/ 	.short	0x0084


	//----- nvinfo : EIATTR_SW_WAR
	.align		4
.L_51:
        /*014c*/ 	.byte	0x04, 0x36
        /*014e*/ 	.short	(.L_53 - .L_52)
.L_52:
        /*0150*/ 	.word	0x00000008
.L_53:


//--------------------- .nv.callgraph             --------------------------
	.section	.nv.callgraph,"",@"SHT_CUDA_CALLGRAPH"
	.align	4
	.sectionentsize	8
	.align		4
        /*0000*/ 	.word	0x00000000
	.align		4
        /*0004*/ 	.word	0xffffffff
	.align		4
        /*0008*/ 	.word	0x00000000
	.align		4
        /*000c*/ 	.word	0xfffffffe
	.align		4
        /*0010*/ 	.word	0x00000000
	.align		4
        /*0014*/ 	.word	0xfffffffd
	.align		4
        /*0018*/ 	.word	0x00000000
	.align		4
        /*001c*/ 	.word	0xfffffffc


//--------------------- .nv.constant4             --------------------------
	.section	.nv.constant4,"a",@progbits
	.align	8
	.align		8
.nv.constant4:
        /*0000*/ 	.dword	_$_str
	.align		8
        /*0008*/ 	.dword	_$_str_$_2


//--------------------- .text.triton_poi_fused_cat_32 --------------------------
	.section	.text.triton_poi_fused_cat_32,"ax",@progbits
	.align	128
        .global         triton_poi_fused_cat_32
        .type           triton_poi_fused_cat_32,@function
        .size           triton_poi_fused_cat_32,(.L_x_1 - triton_poi_fused_cat_32)
        .other          triton_poi_fused_cat_32,@"STO_CUDA_ENTRY STV_DEFAULT"
triton_poi_fused_cat_32:
.text.triton_poi_fused_cat_32:
[----:B------:R-:W0:Y:S01]  /*0000*/  LDC R1, c[0x0][0x28] ;  /* 0x00000a00ff017b82 */ /* 0x000e220000000800 */
[----:B------:R-:W1:Y:S07]  /*0010*/  S2R R0, SR_TID.X ;  /* 0x0000000000007919 */ /* 0x000e6e0000002100 */
[----:B------:R-:W2:Y:S01]  /*0020*/  LDC.64 R6, c[0x0][0x220] ;  /* 0x00008800ff067b82 */ /* 0x000ea20000000a00 */
[----:B------:R-:W-:Y:S01]  /*0030*/  CS2R R10, SRZ ;  /* 0x00000000000a7805 */ /* 0x000fe2000001ff00 */
[----:B------:R-:W-:Y:S01]  /*0040*/  ULDC.64 UR4, c[0x0][0x208] ;  /* 0x0000820000047ab9 */ /* 0x000fe20000000a00 */
[----:B------:R-:W3:Y:S05]  /*0050*/  S2R R3, SR_CTAID.X ;  /* 0x0000000000037919 */ /* 0x000eea0000002500 */
[----:B------:R-:W4:Y:S01]  /*0060*/  LDC.64 R8, c[0x0][0x248] ;  /* 0x00009200ff087b82 */ /* 0x000f220000000a00 */
[----:B------:R-:W-:Y:S01]  /*0070*/  CS2R R16, SRZ ;  /* 0x0000000000107805 */ /* 0x000fe2000001ff00 */
[----:B------:R-:W-:-:S06]  /*0080*/  ULDC.64 UR6, c[0x0][0x238] ;  /* 0x00008e0000067ab9 */ /* 0x000fcc0000000a00 */
[----:B------:R-:W5:Y:S08]  /*0090*/  LDC.64 R12, c[0x0][0x240] ;  /* 0x00009000ff0c7b82 */ /* 0x000f700000000a00 */
[----:B------:R-:W5:Y:S01]  /*00a0*/  LDC.64 R14, c[0x0][0x228] ;  /* 0x00008a00ff0e7b82 */ /* 0x000f620000000a00 */
[----:B-1----:R-:W-:-:S07]  /*00b0*/  IMAD.SHL.U32 R0, R0, 0x2, RZ ;  /* 0x0000000200007824 */ /* 0x002fce00078e00ff */
[----:B------:R-:W1:Y:S01]  /*00c0*/  LDC.64 R22, c[0x0][0x218] ;  /* 0x00008600ff167b82 */ /* 0x000e620000000a00 */
[----:B------:R-:W-:-:S07]  /*00d0*/  LOP3.LUT R0, R0, 0x1fe, RZ, 0xc0, !PT ;  /* 0x000001fe00007812 */ /* 0x000fce00078ec0ff */
[----:B------:R-:W1:Y:S01]  /*00e0*/  LDC.64 R28, c[0x0][0x230] ;  /* 0x00008c00ff1c7b82 */ /* 0x000e620000000a00 */
[----:B---3--:R-:W-:-:S05]  /*00f0*/  IMAD R2, R3, 0x200, R0 ;  /* 0x0000020003027824 */ /* 0x008fca00078e0200 */
[----:B------:R-:W-:Y:S02]  /*0100*/  SHF.R.S32.HI R3, RZ, 0x1f, R2 ;  /* 0x0000001fff037819 */ /* 0x000fe40000011402 */
[----:B------:R-:W3:Y:S02]  /*0110*/  LDC.64 R18, c[0x0][0x210] ;  /* 0x00008400ff127b82 */ /* 0x000ee40000000a00 */
[----:B------:R-:W-:-:S04]  /*0120*/  LEA.HI R3, R3, R2, RZ, 0x7 ;  /* 0x0000000203037211 */ /* 0x000fc800078f38ff */
[----:B------:R-:W-:-:S05]  /*0130*/  LOP3.LUT R5, R3, 0xffffff80, RZ, 0xc0, !PT ;  /* 0xffffff8003057812 */ /* 0x000fca00078ec0ff */
[----:B------:R-:W-:-:S04]  /*0140*/  IMAD.IADD R4, R2, 0x1, -R5 ;  /* 0x0000000102047824 */ /* 0x000fc800078e0a05 */
[C---:B--2---:R-:W-:Y:S01]  /*0150*/  IMAD.WIDE R6, R4.reuse, 0x4, R6 ;  /* 0x0000000404067825 */ /* 0x044fe200078e0206 */
[C---:B------:R-:W-:Y:S02]  /*0160*/  ISETP.GE.AND P1, PT, R4.reuse, 0x20, PT ;  /* 0x000000200400780c */ /* 0x040fe40003f26270 */
[----:B------:R-:W-:Y:S02]  /*0170*/  LOP3.LUT R0, R4, 0xffffffe0, RZ, 0xc0, !PT ;  /* 0xffffffe004007812 */ /* 0x000fe400078ec0ff */
[----:B------:R-:W-:Y:S02]  /*0180*/  ISETP.LT.AND P3, PT, R2, 0x15200, !P1 ;  /* 0x000152000200780c */ /* 0x000fe40004f61270 */
[----:B------:R-:W-:Y:S01]  /*0190*/  ISETP.NE.AND P0, PT, R0, 0x20, PT ;  /* 0x000000200000780c */ /* 0x000fe20003f05270 */
[----:B----4-:R-:W-:Y:S01]  /*01a0*/  IMAD.WIDE R8, R4, 0x4, R8 ;  /* 0x0000000404087825 */ /* 0x010fe200078e0208 */
[----:B------:R-:W-:Y:S02]  /*01b0*/  SHF.R.S32.HI R26, RZ, 0x7, R3 ;  /* 0x00000007ff1a7819 */ /* 0x000fe40000011403 */
[----:B------:R-:W-:-:S07]  /*01c0*/  P2R R25, PR, RZ, 0x2 ;  /* 0x00000002ff197803 */ /* 0x000fce0000000000 */
[----:B------:R2:W4:Y:S01]  /*01d0*/  @P3 LDG.E.EL.64 R10, desc[UR4][R6.64] ;  /* 0x00000004060a3981 */ /* 0x000522000c2e1b00 */
[----:B------:R-:W-:Y:S01]  /*01e0*/  ISETP.LT.AND P4, PT, R2, 0x15200, !P0 ;  /* 0x000152000200780c */ /* 0x000fe20004781270 */
[----:B-----5:R-:W-:Y:S01]  /*01f0*/  IMAD.WIDE R12, R4, 0x4, R12 ;  /* 0x00000004040c7825 */ /* 0x020fe200078e020c */
[----:B------:R-:W-:-:S11]  /*0200*/  P2R R24, PR, RZ, 0x1 ;  /* 0x00000001ff187803 */ /* 0x000fd60000000000 */
[----:B------:R5:W3:Y:S01]  /*0210*/  @P4 LDG.E.EL.64 R16, desc[UR4][R8.64+-0x80] ;  /* 0xffff800408104981 */ /* 0x000ae2000c2e1b00 */
[----:B------:R-:W-:Y:S01]  /*0220*/  IMAD.SHL.U32 R0, R26, 0x20, RZ ;  /* 0x000000201a007824 */ /* 0x000fe200078e00ff */
[----:B------:R-:W-:-:S04]  /*0230*/  SHF.R.S32.HI R3, RZ, 0x1f, R4 ;  /* 0x0000001fff037819 */ /* 0x000fc80000011404 */
[----:B------:R-:W-:-:S04]  /*0240*/  IADD3 R5, P2, R4, R0, RZ ;  /* 0x0000000004057210 */ /* 0x000fc80007f5e0ff */
[----:B--2---:R-:W-:Y:S02]  /*0250*/  LEA.HI.X.SX32 R6, R0, R3, 0x1, P2 ;  /* 0x0000000300067211 */ /* 0x004fe400010f0eff */
[----:B-----5:R-:W-:Y:S02]  /*0260*/  CS2R R8, SRZ ;  /* 0x0000000000087805 */ /* 0x020fe4000001ff00 */
[----:B------:R-:W-:-:S04]  /*0270*/  LEA R20, P2, R5, UR6, 0x2 ;  /* 0x0000000605147c11 */ /* 0x000fc8000f8410ff */
[----:B------:R-:W-:Y:S02]  /*0280*/  LEA.HI.X R21, R5, UR7, R6, 0x2, P2 ;  /* 0x0000000705157c11 */ /* 0x000fe400090f1406 */
[----:B------:R-:W-:Y:S01]  /*0290*/  CS2R R6, SRZ ;  /* 0x0000000000067805 */ /* 0x000fe2000001ff00 */
[----:B------:R2:W5:Y:S01]  /*02a0*/  @P4 LDG.E.EL.64 R8, desc[UR4][R12.64+-0x80] ;  /* 0xffff80040c084981 */ /* 0x000562000c2e1b00 */
[----:B0-----:R-:W-:Y:S01]  /*02b0*/  IMAD.WIDE R14, R4, 0x4, R14 ;  /* 0x00000004040e7825 */ /* 0x001fe200078e020e */
[----:B------:R-:W-:-:S03]  /*02c0*/  ULDC.64 UR6, c[0x0][0x260] ;  /* 0x0000980000067ab9 */ /* 0x000fc60000000a00 */
[----:B------:R0:W5:Y:S01]  /*02d0*/  @P4 LDG.E.EL.64 R6, desc[UR4][R20.64+-0x80] ;  /* 0xffff800414064981 */ /* 0x000162000c2e1b00 */
[----:B--2---:R-:W-:Y:S01]  /*02e0*/  CS2R R12, SRZ ;  /* 0x00000000000c7805 */ /* 0x004fe2000001ff00 */
[----:B-1----:R-:W-:-:S04]  /*02f0*/  IMAD.WIDE R22, R4, 0x4, R22 ;  /* 0x0000000404167825 */ /* 0x002fc800078e0216 */
[----:B0-----:R-:W-:Y:S01]  /*0300*/  IMAD.MOV.U32 R20, RZ, RZ, 0x3e800000 ;  /* 0x3e800000ff147424 */ /* 0x001fe200078e00ff */
[----:B------:R0:W2:Y:S01]  /*0310*/  @P3 LDG.E.EL.64 R12, desc[UR4][R14.64] ;  /* 0x000000040e0c3981 */ /* 0x0000a2000c2e1b00 */
[----:B------:R-:W-:Y:S01]  /*0320*/  IMAD.WIDE R28, R4, 0x4, R28 ;  /* 0x00000004041c7825 */ /* 0x000fe200078e021c */
[----:B0-----:R-:W-:-:S06]  /*0330*/  CS2R R14, SRZ ;  /* 0x00000000000e7805 */ /* 0x001fcc000001ff00 */
[----:B------:R0:W2:Y:S01]  /*0340*/  @P3 LDG.E.EL.64 R14, desc[UR4][R28.64] ;  /* 0x000000041c0e3981 */ /* 0x0000a2000c2e1b00 */
[----:B----4-:R-:W-:-:S05]  /*0350*/  SEL R10, R10, RZ, P3 ;  /* 0x000000ff0a0a7207 */ /* 0x010fca0001800000 */
[----:B------:R-:W-:-:S04]  /*0360*/  FADD R27, R10, 0.0010000000474974513054 ;  /* 0x3a83126f0a1b7421 */ /* 0x000fc80000000000 */
[----:B------:R-:W1:Y:S01]  /*0370*/  MUFU.SQRT R21, R27 ;  /* 0x0000001b00157308 */ /* 0x000e620000002000 */
[----:B------:R-:W-:-:S05]  /*0380*/  SEL R3, R11, RZ, P3 ;  /* 0x000000ff0b037207 */ /* 0x000fca0001800000 */
[----:B------:R-:W-:Y:S01]  /*0390*/  FADD R5, R3, 0.0010000000474974513054 ;  /* 0x3a83126f03057421 */ /* 0x000fe20000000000 */
[----:B---3--:R-:W-:Y:S01]  /*03a0*/  SEL R16, R16, RZ, P4 ;  /* 0x000000ff10107207 */ /* 0x008fe20002000000 */
[----:B------:R-:W-:-:S04]  /*03b0*/  IMAD.IADD R3, R4, 0x1, R0 ;  /* 0x0000000104037824 */ /* 0x000fc800078e0200 */
[----:B------:R-:W3:Y:S01]  /*03c0*/  MUFU.SQRT R5, R5 ;  /* 0x0000000500057308 */ /* 0x000ee20000002000 */
[C---:B-1----:R-:W-:Y:S01]  /*03d0*/  FSETP.GT.AND P5, PT, R21.reuse, 8.50705917302346158658e+37, PT ;  /* 0x7e8000001500780b */ /* 0x042fe20003fa4000 */
[----:B------:R-:W-:Y:S01]  /*03e0*/  FADD R0, R16, 0.0010000000474974513054 ;  /* 0x3a83126f10007421 */ /* 0x000fe20000000000 */
[----:B------:R-:W-:Y:S02]  /*03f0*/  FSETP.GEU.AND P2, PT, R21, 1.175494350822287508e-38, PT ;  /* 0x008000001500780b */ /* 0x000fe40003f4e000 */
[----:B------:R-:W-:-:S03]  /*0400*/  SEL R17, R17, RZ, P4 ;  /* 0x000000ff11117207 */ /* 0x000fc60002000000 */
[----:B------:R-:W1:Y:S01]  /*0410*/  MUFU.SQRT R0, R0 ;  /* 0x0000000000007308 */ /* 0x000e620000002000 */
[----:B------:R-:W-:Y:S01]  /*0420*/  CS2R R10, SRZ ;  /* 0x00000000000a7805 */ /* 0x000fe2000001ff00 */
[----:B------:R-:W-:-:S04]  /*0430*/  FADD R27, R17, 0.0010000000474974513054 ;  /* 0x3a83126f111b7421 */ /* 0x000fc80000000000 */
[----:B------:R-:W-:Y:S01]  /*0440*/  @P5 FMUL R21, R21, 0.25 ;  /* 0x3e80000015155820 */ /* 0x000fe20000400000 */
[----:B---3--:R-:W-:Y:S01]  /*0450*/  FSETP.GT.AND P6, PT, R5, 8.50705917302346158658e+37, PT ;  /* 0x7e8000000500780b */ /* 0x008fe20003fc4000 */
[----:B------:R-:W-:Y:S01]  /*0460*/  IMAD.WIDE R18, R3, 0x4, R18 ;  /* 0x0000000403127825 */ /* 0x000fe200078e0212 */
[----:B------:R-:W-:-:S03]  /*0470*/  FSEL R3, R20, 1, P5 ;  /* 0x3f80000014037808 */ /* 0x000fc60002800000 */
[----:B------:R-:W-:Y:S01]  /*0480*/  @!P2 FMUL R21, R21, 16777216 ;  /* 0x4b8000001515a820 */ /* 0x000fe20000400000 */
[----:B------:R-:W3:Y:S01]  /*0490*/  MUFU.SQRT R27, R27 ;  /* 0x0000001b001b7308 */ /* 0x000ee20000002000 */
[----:B------:R4:W2:Y:S01]  /*04a0*/  @P3 LDG.E.EL.64 R10, desc[UR4][R22.64] ;  /* 0x00000004160a3981 */ /* 0x0008a2000c2e1b00 */
[----:B------:R-:W-:Y:S01]  /*04b0*/  FSETP.GEU.AND P5, PT, R5, 1.175494350822287508e-38, PT ;  /* 0x008000000500780b */ /* 0x000fe20003fae000 */
[----:B------:R-:W-:Y:S01]  /*04c0*/  @!P2 FMUL R3, R3, 16777216 ;  /* 0x4b8000000303a820 */ /* 0x000fe20000400000 */
[----:B-1----:R-:W-:-:S04]  /*04d0*/  FSETP.GT.AND P2, PT, R0, 8.50705917302346158658e+37, PT ;  /* 0x7e8000000000780b */ /* 0x002fc80003f44000 */
[----:B0-----:R0:W1:Y:S01]  /*04e0*/  MUFU.RCP R28, R21 ;  /* 0x00000015001c7308 */ /* 0x0010620000001000 */
[----:B----4-:R-:W4:Y:S01]  /*04f0*/  LDC.64 R22, c[0x0][0x250] ;  /* 0x00009400ff167b82 */ /* 0x010f220000000a00 */
[----:B------:R-:W-:Y:S01]  /*0500*/  @P6 FMUL R5, R5, 0.25 ;  /* 0x3e80000005056820 */ /* 0x000fe20000400000 */
[----:B0-----:R-:W-:Y:S02]  /*0510*/  FSEL R21, R20, 1, P6 ;  /* 0x3f80000014157808 */ /* 0x001fe40003000000 */
[----:B------:R-:W-:Y:S02]  /*0520*/  FSETP.GEU.AND P6, PT, R0, 1.175494350822287508e-38, PT ;  /* 0x008000000000780b */ /* 0x000fe40003fce000 */
[----:B------:R-:W-:Y:S01]  /*0530*/  @!P5 FMUL R5, R5, 16777216 ;  /* 0x4b8000000505d820 */ /* 0x000fe20000400000 */
[----:B------:R-:W-:Y:S01]  /*0540*/  @!P5 FMUL R21, R21, 16777216 ;  /* 0x4b8000001515d820 */ /* 0x000fe20000400000 */
[----:B---3--:R-:W-:Y:S01]  /*0550*/  FSETP.GT.AND P5, PT, R27, 8.50705917302346158658e+37, PT ;  /* 0x7e8000001b00780b */ /* 0x008fe20003fa4000 */
[----:B-1----:R-:W-:Y:S01]  /*0560*/  FMUL R3, R28, R3 ;  /* 0x000000031c037220 */ /* 0x002fe20000400000 */
[----:B------:R-:W-:Y:S01]  /*0570*/  CS2R R16, SRZ ;  /* 0x0000000000107805 */ /* 0x000fe2000001ff00 */
[----:B------:R-:W-:Y:S01]  /*0580*/  @P2 FMUL R0, R0, 0.25 ;  /* 0x3e80000000002820 */ /* 0x000fe20000400000 */
[----:B------:R-:W-:-:S02]  /*0590*/  FSEL R28, R20, 1, P2 ;  /* 0x3f800000141c7808 */ /* 0x000fc40001000000 */
[----:B------:R-:W-:Y:S02]  /*05a0*/  FSETP.GEU.AND P2, PT, R27, 1.175494350822287508e-38, PT ;  /* 0x008000001b00780b */ /* 0x000fe40003f4e000 */
[----:B------:R0:W3:Y:S01]  /*05b0*/  @P3 LDG.E.EL.64 R16, desc[UR4][R18.64] ;  /* 0x0000000412103981 */ /* 0x0000e2000c2e1b00 */
[----:B------:R-:W-:Y:S01]  /*05c0*/  @!P6 FMUL R0, R0, 16777216 ;  /* 0x4b8000000000e820 */ /* 0x000fe20000400000 */
[----:B----4-:R-:W-:-:S03]  /*05d0*/  IMAD.WIDE R22, R4, 0x4, R22 ;  /* 0x0000000404167825 */ /* 0x010fc600078e0216 */
[----:B------:R-:W1:Y:S01]  /*05e0*/  MUFU.RCP R29, R0 ;  /* 0x00000000001d7308 */ /* 0x000e620000001000 */
[----:B------:R-:W-:Y:S01]  /*05f0*/  @P5 FMUL R27, R27, 0.25 ;  /* 0x3e8000001b1b5820 */ /* 0x000fe20000400000 */
[----:B0-----:R-:W-:-:S04]  /*0600*/  CS2R R18, SRZ ;  /* 0x0000000000127805 */ /* 0x001fc8000001ff00 */
[----:B------:R-:W-:Y:S02]  /*0610*/  @!P2 FMUL R27, R27, 16777216 ;  /* 0x4b8000001b1ba820 */ /* 0x000fe40000400000 */
[----:B------:R0:W4:Y:S04]  /*0620*/  @P4 LDG.E.EL.64 R18, desc[UR4][R22.64+-0x80] ;  /* 0xffff800416124981 */ /* 0x000128000c2e1b00 */
[----:B------:R-:W5:Y:S01]  /*0630*/  MUFU.RCP R27, R27 ;  /* 0x0000001b001b7308 */ /* 0x000f620000001000 */
[----:B------:R-:W-:Y:S01]  /*0640*/  @!P6 FMUL R28, R28, 16777216 ;  /* 0x4b8000001c1ce820 */ /* 0x000fe20000400000 */
[----:B0-----:R-:W0:Y:S06]  /*0650*/  LDC.64 R22, c[0x0][0x258] ;  /* 0x00009600ff167b82 */ /* 0x001e2c0000000a00 */
[----:B------:R-:W5:Y:S01]  /*0660*/  MUFU.RCP R5, R5 ;  /* 0x0000000500057308 */ /* 0x000f620000001000 */
[----:B-1----:R-:W-:Y:S01]  /*0670*/  FMUL R0, R29, R28 ;  /* 0x0000001c1d007220 */ /* 0x002fe20000400000 */
[----:B------:R-:W-:Y:S01]  /*0680*/  FSEL R28, R20, 1, P5 ;  /* 0x3f800000141c7808 */ /* 0x000fe20002800000 */
[----:B------:R-:W-:-:S04]  /*0690*/  IMAD.SHL.U32 R29, R26, 0x40, RZ ;  /* 0x000000401a1d7824 */ /* 0x000fc800078e00ff */
[----:B------:R-:W-:Y:S01]  /*06a0*/  @!P2 FMUL R28, R28, 16777216 ;  /* 0x4b8000001c1ca820 */ /* 0x000fe20000400000 */
[----:B------:R-:W-:-:S03]  /*06b0*/  ISETP.GT.AND P2, PT, R4, 0x3f, PT ;  /* 0x0000003f0400780c */ /* 0x000fc60003f44270 */
[----:B-----5:R-:W-:Y:S01]  /*06c0*/  FMUL R26, R27, R28 ;  /* 0x0000001c1b1a7220 */ /* 0x020fe20000400000 */
[----:B------:R-:W-:Y:S02]  /*06d0*/  SHF.R.S32.HI R28, RZ, 0x1f, R4 ;  /* 0x0000001fff1c7819 */ /* 0x000fe40000011404 */
[----:B------:R-:W-:Y:S01]  /*06e0*/  IADD3 R27, P6, R4, R29, RZ ;  /* 0x0000001d041b7210 */ /* 0x000fe20007fde0ff */
[----:B------:R-:W-:Y:S01]  /*06f0*/  FMUL R5, R5, R21 ;  /* 0x0000001505057220 */ /* 0x000fe20000400000 */
[----:B------:R-:W-:Y:S02]  /*0700*/  CS2R R20, SRZ ;  /* 0x0000000000147805 */ /* 0x000fe4000001ff00 */
[----:B------:R-:W-:Y:S02]  /*0710*/  ISETP.LT.AND P5, PT, R2, 0x15200, P2 ;  /* 0x000152000200780c */ /* 0x000fe400017a1270 */
[----:B------:R-:W-:Y:S01]  /*0720*/  LEA.HI.X.SX32 R29, R29, R28, 0x1, P6 ;  /* 0x0000001c1d1d7211 */ /* 0x000fe200030f0eff */
[----:B0-----:R-:W-:Y:S01]  /*0730*/  IMAD.WIDE R22, R4, 0x4, R22 ;  /* 0x0000000404167825 */ /* 0x001fe200078e0216 */
[----:B------:R-:W-:-:S04]  /*0740*/  LEA R28, P6, R27, UR6, 0x2 ;  /* 0x000000061b1c7c11 */ /* 0x000fc8000f8c10ff */
[----:B------:R0:W5:Y:S01]  /*0750*/  @P4 LDG.E.EL.64 R20, desc[UR4][R22.64+-0x80] ;  /* 0xffff800416144981 */ /* 0x000162000c2e1b00 */
[----:B------:R-:W-:Y:S02]  /*0760*/  LEA.HI.X R29, R27, UR7, R29, 0x2, P6 ;  /* 0x000000071b1d7c11 */ /* 0x000fe4000b0f141d */
[----:B0-----:R-:W-:-:S06]  /*0770*/  CS2R R22, SRZ ;  /* 0x0000000000167805 */ /* 0x001fcc000001ff00 */
[----:B------:R0:W3:Y:S02]  /*0780*/  @P5 LDG.E.EL.64 R22, desc[UR4][R28.64+-0x100] ;  /* 0xffff00041c165981 */ /* 0x0000e4000c2e1b00 */
[----:B0-----:R-:W0:Y:S01]  /*0790*/  LDC.64 R28, c[0x0][0x270] ;  /* 0x00009c00ff1c7b82 */ /* 0x001e220000000a00 */
[----:B------:R-:W-:Y:S02]  /*07a0*/  SEL R27, R9, RZ, P4 ;  /* 0x000000ff091b7207 */ /* 0x000fe40002000000 */
[----:B------:R-:W-:Y:S02]  /*07b0*/  SEL R6, R6, RZ, P4 ;  /* 0x000000ff06067207 */ /* 0x000fe40002000000 */
[----:B------:R-:W-:Y:S02]  /*07c0*/  SEL R7, R7, RZ, P4 ;  /* 0x000000ff07077207 */ /* 0x000fe40002000000 */
[----:B------:R-:W-:-:S03]  /*07d0*/  SEL R9, R8, RZ, P4 ;  /* 0x000000ff08097207 */ /* 0x000fc60002000000 */
[----:B------:R-:W-:Y:S02]  /*07e0*/  FADD R8, R7, -R27 ;  /* 0x8000001b07087221 */ /* 0x000fe40000000000 */
[----:B------:R-:W-:Y:S01]  /*07f0*/  FADD R9, R6, -R9 ;  /* 0x8000000906097221 */ /* 0x000fe20000000000 */
[----:B------:R-:W-:Y:S01]  /*0800*/  CS2R R6, SRZ ;  /* 0x0000000000067805 */ /* 0x000fe2000001ff00 */
[----:B0-----:R-:W-:-:S05]  /*0810*/  IMAD.WIDE R28, R4, 0x4, R28 ;  /* 0x00000004041c7825 */ /* 0x001fca00078e021c */
[----:B------:R0:W3:Y:S02]  /*0820*/  @P5 LDG.E.EL.64 R6, desc[UR4][R28.64+-0x100] ;  /* 0xffff00041c065981 */ /* 0x0000e4000c2e1b00 */
[----:B0-----:R-:W-:Y:S01]  /*0830*/  IMAD.MOV.U32 R29, RZ, RZ, 0x3e800000 ;  /* 0x3e800000ff1d7424 */ /* 0x001fe200078e00ff */
[----:B--2---:R-:W-:Y:S02]  /*0840*/  SEL R10, R10, RZ, P3 ;  /* 0x000000ff0a0a7207 */ /* 0x004fe40001800000 */
[----:B---3--:R-:W-:Y:S02]  /*0850*/  SEL R6, R6, RZ, P5 ;  /* 0x000000ff06067207 */ /* 0x008fe40002800000 */
[----:B------:R-:W-:-:S03]  /*0860*/  SEL R7, R7, RZ, P5 ;  /* 0x000000ff07077207 */ /* 0x000fc60002800000 */
[----:B------:R-:W-:Y:S02]  /*0870*/  FADD R6, R6, 0.0010000000474974513054 ;  /* 0x3a83126f06067421 */ /* 0x000fe40000000000 */
[----:B------:R-:W-:Y:S02]  /*0880*/  FADD R7, R7, 0.0010000000474974513054 ;  /* 0x3a83126f07077421 */ /* 0x000fe40000000000 */
[----:B------:R-:W0:Y:S08]  /*0890*/  MUFU.SQRT R27, R6 ;  /* 0x00000006001b7308 */ /* 0x000e300000002000 */
[----:B------:R-:W1:Y:S01]  /*08a0*/  MUFU.SQRT R28, R7 ;  /* 0x00000007001c7308 */ /* 0x000e620000002000 */
[----:B0-----:R-:W-:-:S02]  /*08b0*/  FSETP.GT.AND P6, PT, R27, 8.50705917302346158658e+37, PT ;  /* 0x7e8000001b00780b */ /* 0x001fc40003fc4000 */
[----:B-1----:R-:W-:Y:S02]  /*08c0*/  FSETP.GT.AND P0, PT, R28, 8.50705917302346158658e+37, PT ;  /* 0x7e8000001c00780b */ /* 0x002fe40003f04000 */
[----:B------:R-:W-:Y:S02]  /*08d0*/  FSETP.GEU.AND P1, PT, R27, 1.175494350822287508e-38, PT ;  /* 0x008000001b00780b */ /* 0x000fe40003f2e000 */
[----:B------:R-:W-:-:S07]  /*08e0*/  FSEL R6, R29, 1, P6 ;  /* 0x3f8000001d067808 */ /* 0x000fce0003000000 */
[----:B------:R-:W-:Y:S01]  /*08f0*/  @P6 FMUL R27, R27, 0.25 ;  /* 0x3e8000001b1b6820 */ /* 0x000fe20000400000 */
[C---:B------:R-:W-:Y:S02]  /*0900*/  FSETP.GEU.AND P6, PT, R28.reuse, 1.175494350822287508e-38, PT ;  /* 0x008000001c00780b */ /* 0x040fe40003fce000 */
[----:B------:R-:W-:Y:S01]  /*0910*/  FSEL R7, R29, 1, P0 ;  /* 0x3f8000001d077808 */ /* 0x000fe20000000000 */
[----:B------:R-:W-:Y:S01]  /*0920*/  @P0 FMUL R28, R28, 0.25 ;  /* 0x3e8000001c1c0820 */ /* 0x000fe20000400000 */
[----:B------:R-:W-:Y:S02]  /*0930*/  ISETP.NE.AND P0, PT, R24, RZ, PT ;  /* 0x000000ff1800720c */ /* 0x000fe40003f05270 */
[----:B------:R-:W-:Y:S02]  /*0940*/  SEL R24, R11, RZ, P3 ;  /* 0x000000ff0b187207 */ /* 0x000fe40001800000 */
[----:B------:R-:W-:Y:S01]  /*0950*/  SEL R11, R17, RZ, P3 ;  /* 0x000000ff110b7207 */ /* 0x000fe20001800000 */
[----:B------:R-:W-:Y:S01]  /*0960*/  @!P1 FMUL R27, R27, 16777216 ;  /* 0x4b8000001b1b9820 */ /* 0x000fe20000400000 */
[----:B------:R-:W-:Y:S01]  /*0970*/  @!P1 FMUL R6, R6, 16777216 ;  /* 0x4b80000006069820 */ /* 0x000fe20000400000 */
[----:B------:R-:W-:-:S02]  /*0980*/  ISETP.NE.AND P1, PT, R25, RZ, PT ;  /* 0x000000ff1900720c */ /* 0x000fc40003f25270 */
[----:B------:R-:W-:Y:S01]  /*0990*/  FADD R11, R11, -R24 ;  /* 0x800000180b0b7221 */ /* 0x000fe20000000000 */
[----:B------:R-:W-:Y:S01]  /*09a0*/  @!P6 FMUL R28, R28, 16777216 ;  /* 0x4b8000001c1ce820 */ /* 0x000fe20000400000 */
[----:B------:R-:W0:Y:S01]  /*09b0*/  LDC.64 R24, c[0x0][0x268] ;  /* 0x00009a00ff187b82 */ /* 0x000e220000000a00 */
[----:B------:R-:W1:Y:S08]  /*09c0*/  MUFU.RCP R27, R27 ;  /* 0x0000001b001b7308 */ /* 0x000e700000001000 */
[----:B------:R-:W2:Y:S01]  /*09d0*/  MUFU.RCP R28, R28 ;  /* 0x0000001c001c7308 */ /* 0x000ea20000001000 */
[----:B------:R-:W-:Y:S01]  /*09e0*/  SEL R17, R16, RZ, P3 ;  /* 0x000000ff10117207 */ /* 0x000fe20001800000 */
[----:B------:R-:W-:-:S04]  /*09f0*/  @!P6 FMUL R7, R7, 16777216 ;  /* 0x4b8000000707e820 */ /* 0x000fc80000400000 */
[----:B------:R-:W-:Y:S01]  /*0a00*/  FADD R10, R17, -R10 ;  /* 0x8000000a110a7221 */ /* 0x000fe20000000000 */
[----:B-1----:R-:W-:Y:S01]  /*0a10*/  FMUL R16, R27, R6 ;  /* 0x000000061b107220 */ /* 0x002fe20000400000 */
[----:B--2---:R-:W-:Y:S01]  /*0a20*/  FMUL R17, R28, R7 ;  /* 0x000000071c117220 */ /* 0x004fe20000400000 */
[----:B------:R-:W-:Y:S01]  /*0a30*/  CS2R R6, SRZ ;  /* 0x0000000000067805 */ /* 0x000fe2000001ff00 */
[----:B0-----:R-:W-:-:S05]  /*0a40*/  IMAD.WIDE R24, R4, 0x4, R24 ;  /* 0x0000000404187825 */ /* 0x001fca00078e0218 */
[----:B------:R0:W2:Y:S02]  /*0a50*/  @P5 LDG.E.EL.64 R6, desc[UR4][R24.64+-0x100] ;  /* 0xffff000418065981 */ /* 0x0000a4000c2e1b00 */
[----:B0-----:R-:W0:Y:S01]  /*0a60*/  LDC.64 R24, c[0x0][0x278] ;  /* 0x00009e00ff187b82 */ /* 0x001e220000000a00 */
[----:B------:R-:W-:Y:S01]  /*0a70*/  FMUL R3, R3, R10 ;  /* 0x0000000a03037220 */ /* 0x000fe20000400000 */
[----:B------:R-:W-:Y:S01]  /*0a80*/  FMUL R27, R5, R11 ;  /* 0x0000000b051b7220 */ /* 0x000fe20000400000 */
[----:B------:R-:W-:Y:S01]  /*0a90*/  CS2R R10, SRZ ;  /* 0x00000000000a7805 */ /* 0x000fe2000001ff00 */
[----:B0-----:R-:W-:-:S05]  /*0aa0*/  IMAD.WIDE R24, R4, 0x4, R24 ;  /* 0x0000000404187825 */ /* 0x001fca00078e0218 */
[----:B------:R0:W3:Y:S02]  /*0ab0*/  @P5 LDG.E.EL.64 R10, desc[UR4][R24.64+-0x100] ;  /* 0xffff0004180a5981 */ /* 0x0000e4000c2e1b00 */
[----:B0-----:R-:W0:Y:S02]  /*0ac0*/  LDC.64 R24, c[0x0][0x280] ;  /* 0x0000a000ff187b82 */ /* 0x001e240000000a00 */
[----:B0-----:R-:W-:Y:S01]  /*0ad0*/  IMAD.WIDE R24, R4, 0x4, R24 ;  /* 0x0000000404187825 */ /* 0x001fe200078e0218 */
[----:B------:R-:W-:-:S06]  /*0ae0*/  CS2R R4, SRZ ;  /* 0x0000000000047805 */ /* 0x000fcc000001ff00 */
[----:B------:R-:W5:Y:S01]  /*0af0*/  @P5 LDG.E.EL.64 R4, desc[UR4][R24.64+-0x100] ;  /* 0xffff000418045981 */ /* 0x000f62000c2e1b00 */
[----:B------:R-:W-:Y:S02]  /*0b00*/  SEL R23, R23, RZ, P5 ;  /* 0x000000ff17177207 */ /* 0x000fe40002800000 */
[----:B------:R-:W-:Y:S01]  /*0b10*/  SEL R12, R12, RZ, P3 ;  /* 0x000000ff0c0c7207 */ /* 0x000fe20001800000 */
[----:B------:R-:W-:Y:S01]  /*0b20*/  FMUL R8, R26, R8 ;  /* 0x000000081a087220 */ /* 0x000fe20000400000 */
[----:B----4-:R-:W-:Y:S02]  /*0b30*/  SEL R19, R19, RZ, P4 ;  /* 0x000000ff13137207 */ /* 0x010fe40002000000 */
[----:B------:R-:W-:Y:S01]  /*0b40*/  SEL R15, R15, RZ, P3 ;  /* 0x000000ff0f0f7207 */ /* 0x000fe20001800000 */
[----:B------:R-:W-:Y:S01]  /*0b50*/  FMUL R9, R0, R9 ;  /* 0x0000000900097220 */ /* 0x000fe20000400000 */
[----:B------:R-:W-:Y:S02]  /*0b60*/  SEL R18, R18, RZ, P4 ;  /* 0x000000ff12127207 */ /* 0x000fe40002000000 */
[----:B--2---:R-:W-:-:S02]  /*0b70*/  SEL R28, R7, RZ, P5 ;  /* 0x000000ff071c7207 */ /* 0x004fc40002800000 */
[----:B------:R-:W-:Y:S02]  /*0b80*/  SEL R7, R22, RZ, P5 ;  /* 0x000000ff16077207 */ /* 0x000fe40002800000 */
[----:B------:R-:W-:Y:S01]  /*0b90*/  SEL R6, R6, RZ, P5 ;  /* 0x000000ff06067207 */ /* 0x000fe20002800000 */
[----:B------:R-:W-:Y:S01]  /*0ba0*/  FADD R28, R23, -R28 ;  /* 0x8000001c171c7221 */ /* 0x000fe20000000000 */
[----:B------:R-:W-:-:S03]  /*0bb0*/  SEL R23, R14, RZ, P3 ;  /* 0x000000ff0e177207 */ /* 0x000fc60001800000 */
[----:B------:R-:W-:Y:S02]  /*0bc0*/  FADD R7, R7, -R6 ;  /* 0x8000000607077221 */ /* 0x000fe40000000000 */
[----:B------:R-:W-:Y:S02]  /*0bd0*/  FFMA R3, R12, R3, R23 ;  /* 0x000000030c037223 */ /* 0x000fe40000000017 */
[----:B------:R-:W-:Y:S01]  /*0be0*/  FMUL R16, R16, R7 ;  /* 0x0000000710107220 */ /* 0x000fe20000400000 */
[----:B------:R-:W-:Y:S01]  /*0bf0*/  FMUL R17, R17, R28 ;  /* 0x0000001c11117220 */ /* 0x000fe20000400000 */
[----:B---3--:R-:W-:Y:S02]  /*0c00*/  SEL R12, R10, RZ, P5 ;  /* 0x000000ff0a0c7207 */ /* 0x008fe40002800000 */
[----:B-----5:R-:W-:Y:S02]  /*0c10*/  SEL R10, R21, RZ, P4 ;  /* 0x000000ff150a7207 */ /* 0x020fe40002000000 */
[----:B------:R-:W-:-:S03]  /*0c20*/  SEL R23, R11, RZ, P5 ;  /* 0x000000ff0b177207 */ /* 0x000fc60002800000 */
[----:B------:R-:W-:Y:S01]  /*0c30*/  FFMA R8, R19, R8, R10 ;  /* 0x0000000813087223 */ /* 0x000fe2000000000a */
[----:B------:R-:W-:-:S05]  /*0c40*/  SEL R11, R20, RZ, P4 ;  /* 0x000000ff140b7207 */ /* 0x000fca0002000000 */
[----:B------:R-:W-:-:S05]  /*0c50*/  FFMA R9, R18, R9, R11 ;  /* 0x0000000912097223 */ /* 0x000fca000000000b */
[----:B------:R-:W-:Y:S02]  /*0c60*/  FSETP.GEU.AND P4, PT, R9, RZ, PT ;  /* 0x000000ff0900720b */ /* 0x000fe40003f8e000 */
[----:B------:R-:W-:Y:S02]  /*0c70*/  SEL R7, R4, RZ, P5 ;  /* 0x000000ff04077207 */ /* 0x000fe40002800000 */
[----:B------:R-:W-:Y:S02]  /*0c80*/  SEL R6, R5, RZ, P5 ;  /* 0x000000ff05067207 */ /* 0x000fe40002800000 */
[----:B------:R-:W0:Y:S01]  /*0c90*/  LDC.64 R4, c[0x0][0x288] ;  /* 0x0000a200ff047b82 */ /* 0x000e220000000a00 */
[----:B------:R-:W-:Y:S01]  /*0ca0*/  FFMA R7, R12, R16, R7 ;  /* 0x000000100c077223 */ /* 0x000fe20000000007 */
[----:B------:R-:W-:Y:S02]  /*0cb0*/  SEL R12, R13, RZ, P3 ;  /* 0x000000ff0d0c7207 */ /* 0x000fe40001800000 */
[----:B------:R-:W-:-:S02]  /*0cc0*/  FSETP.GEU.AND P3, PT, R8, RZ, PT ;  /* 0x000000ff0800720b */ /* 0x000fc40003f6e000 */
[----:B------:R-:W-:Y:S01]  /*0cd0*/  FSETP.GEU.AND P6, PT, R7, RZ, PT ;  /* 0x000000ff0700720b */ /* 0x000fe20003fce000 */
[----:B------:R-:W-:-:S03]  /*0ce0*/  FFMA R6, R23, R17, R6 ;  /* 0x0000001117067223 */ /* 0x000fc60000000006 */
[----:B------:R-:W-:Y:S02]  /*0cf0*/  FSEL R0, R7, RZ, P6 ;  /* 0x000000ff07007208 */ /* 0x000fe40003000000 */
[----:B------:R-:W-:Y:S02]  /*0d00*/  FSEL R7, R8, RZ, P3 ;  /* 0x000000ff08077208 */ /* 0x000fe40001800000 */
[----:B------:R-:W-:Y:S02]  /*0d10*/  ISETP.GE.AND P3, PT, R2, 0x15200, PT ;  /* 0x000152000200780c */ /* 0x000fe40003f66270 */
[----:B------:R-:W-:Y:S01]  /*0d20*/  FSETP.GEU.AND P5, PT, R6, RZ, PT ;  /* 0x000000ff0600720b */ /* 0x000fe20003fae000 */
[----:B------:R-:W-:-:S03]  /*0d30*/  FFMA R27, R12, R27, R15 ;  /* 0x0000001b0c1b7223 */ /* 0x000fc6000000000f */
[----:B------:R-:W-:Y:S02]  /*0d40*/  FSEL R10, R6, RZ, P5 ;  /* 0x000000ff060a7208 */ /* 0x000fe40002800000 */
[----:B------:R-:W-:Y:S02]  /*0d50*/  FSEL R6, R9, RZ, P4 ;  /* 0x000000ff09067208 */ /* 0x000fe40002000000 */
[----:B------:R-:W-:Y:S02]  /*0d60*/  @P0 FSEL R6, R0, RZ, P2 ;  /* 0x000000ff00060208 */ /* 0x000fe40001000000 */
[----:B------:R-:W-:Y:S02]  /*0d70*/  @P0 FSEL R7, R10, RZ, P2 ;  /* 0x000000ff0a070208 */ /* 0x000fe40001000000 */
[----:B------:R-:W-:Y:S02]  /*0d80*/  FSETP.GEU.AND P0, PT, R3, RZ, PT ;  /* 0x000000ff0300720b */ /* 0x000fe40003f0e000 */
[----:B------:R-:W-:Y:S01]  /*0d90*/  FSETP.GEU.AND P2, PT, R27, RZ, PT ;  /* 0x000000ff1b00720b */ /* 0x000fe20003f4e000 */
[----:B0-----:R-:W-:Y:S01]  /*0da0*/  IMAD.WIDE R4, R2, 0x4, R4 ;  /* 0x0000000402047825 */ /* 0x001fe200078e0204 */
[----:B------:R-:W-:-:S02]  /*0db0*/  @!P1 FSEL R6, R3, RZ, P0 ;  /* 0x000000ff03069208 */ /* 0x000fc40000000000 */
[----:B------:R-:W-:Y:S01]  /*0dc0*/  @!P1 FSEL R7, R27, RZ, P2 ;  /* 0x000000ff1b079208 */ /* 0x000fe20001000000 */
[----:B------:R-:W-:Y:S08]  /*0dd0*/  @P3 EXIT ;  /* 0x000000000000394d */ /* 0x000ff00003800000 */
[----:B------:R-:W-:Y:S01]  /*0de0*/  STG.E.64 desc[UR4][R4.64], R6 ;  /* 0x0000000604007986 */ /* 0x000fe2000c101b04 */
[----:B------:R-:W-:Y:S05]  /*0df0*/  EXIT ;  /* 0x000000000000794d */ /* 0x000fea0003800000 */
.L_x_0:
[----:B------:R-:W-:-:S00]  /*0e00*/  BRA `(.L_x_0) ;  /* 0xfffffffc00fc7947 */ /* 0x000fc0000383ffff */
[----:B------:R-:W-:-:S00]  /*0e10*/  NOP ;  /* 0x0000000000007918 */ /* 0x000fc00000000000 */
        /* <DEDUP_REMOVED lines=14> */
.L_x_1:


//--------------------- .nv.global.init           --------------------------
	.section	.nv.global.init,"aw",@progbits
.nv.global.init:
	.type		_$_str,@object
	.size		_$_str,(_$_str_$_2 - _$_str)
_$_str:
        /*0000*/ 	.byte	0x5f, 0x5f, 0x43, 0x55, 0x44, 0x41, 0x5f, 0x46, 0x54, 0x5a, 0x00
	.type		_$_str_$_2,@object
	.size		_$_str_$_2,(.L_1 - _$_str_$_2)
_$_str_$_2:
        /*000b*/ 	.byte	0x5f, 0x5f, 0x43, 0x55, 0x44, 0x41, 0x5f, 0x50, 0x52, 0x45, 0x43, 0x5f, 0x53, 0x51, 0x52, 0x54
        /*001b*/ 	.byte	0x00
.L_1:


//--------------------- .nv.constant0.triton_poi_fused_cat_32 --------------------------
	.section	.nv.constant0.triton_poi_fused_cat_32,"a",@progbits
	.sectionflags	@""
	.align	4
.nv.constant0.triton_poi_fused_cat_32:
	.zero		660
